//
// Generated by NVIDIA NVVM Compiler
//
// Compiler Build ID: CL-36424714
// Cuda compilation tools, release 13.0, V13.0.88
// Based on NVVM 20.0.0
//

.version 9.0
.target sm_100
.address_size 64

	// .globl	_Z13InicializacaoPdi
.extern .shared .align 16 .b8 sdata[];

.visible .entry _Z13InicializacaoPdi(
	.param .u64 .ptr .align 1 _Z13InicializacaoPdi_param_0,
	.param .u32 _Z13InicializacaoPdi_param_1
)
{
	.reg .pred 	%p<3>;
	.reg .b32 	%r<6>;
	.reg .b64 	%rd<7>;
	.reg .b64 	%fd<7>;

	ld.param.u64 	%rd2, [_Z13InicializacaoPdi_param_0];
	ld.param.u32 	%r2, [_Z13InicializacaoPdi_param_1];
	cvta.to.global.u64 	%rd1, %rd2;
	mov.u32 	%r3, %ctaid.x;
	mov.u32 	%r4, %ntid.x;
	mov.u32 	%r5, %tid.x;
	mad.lo.s32 	%r1, %r3, %r4, %r5;
	cvt.rn.f64.s32 	%fd2, %r1;
	mul.f64 	%fd1, %fd2, 0d3EE4F8B588E368F1;
	setp.gt.s32 	%p1, %r1, %r2;
	@%p1 bra 	$L__BB0_4;
	setp.gtu.f64 	%p2, %fd1, 0d3FE0000000000000;
	@%p2 bra 	$L__BB0_3;
	mul.f64 	%fd3, %fd1, 0d4069000000000000;
	mul.wide.s32 	%rd3, %r1, 8;
	add.s64 	%rd4, %rd1, %rd3;
	st.global.f64 	[%rd4], %fd3;
	bra.uni 	$L__BB0_4;
$L__BB0_3:
	mov.f64 	%fd4, 0d3FF0000000000000;
	sub.f64 	%fd5, %fd4, %fd1;
	mul.f64 	%fd6, %fd5, 0d4069000000000000;
	mul.wide.s32 	%rd5, %r1, 8;
	add.s64 	%rd6, %rd1, %rd5;
	st.global.f64 	[%rd6], %fd6;
$L__BB0_4:
	ret;

}
	// .globl	_Z8AtualizaPdS_i
.visible .entry _Z8AtualizaPdS_i(
	.param .u64 .ptr .align 1 _Z8AtualizaPdS_i_param_0,
	.param .u64 .ptr .align 1 _Z8AtualizaPdS_i_param_1,
	.param .u32 _Z8AtualizaPdS_i_param_2
)
{
	.reg .pred 	%p<3>;
	.reg .b32 	%r<6>;
	.reg .b64 	%rd<11>;
	.reg .b64 	%fd<8>;

	ld.param.u64 	%rd3, [_Z8AtualizaPdS_i_param_0];
	ld.param.u64 	%rd2, [_Z8AtualizaPdS_i_param_1];
	ld.param.u32 	%r2, [_Z8AtualizaPdS_i_param_2];
	cvta.to.global.u64 	%rd1, %rd3;
	mov.u32 	%r3, %ctaid.x;
	mov.u32 	%r4, %ntid.x;
	mov.u32 	%r5, %tid.x;
	mad.lo.s32 	%r1, %r3, %r4, %r5;
	setp.ne.s32 	%p1, %r1, 0;
	@%p1 bra 	$L__BB1_2;
	mul.wide.s32 	%rd8, %r2, 8;
	add.s64 	%rd9, %rd1, %rd8;
	mov.b64 	%rd10, 0;
	st.global.u64 	[%rd9], %rd10;
	st.global.u64 	[%rd1], %rd10;
	bra.uni 	$L__BB1_4;
$L__BB1_2:
	setp.ge.s32 	%p2, %r1, %r2;
	@%p2 bra 	$L__BB1_4;
	cvta.to.global.u64 	%rd4, %rd2;
	mul.wide.s32 	%rd5, %r1, 8;
	add.s64 	%rd6, %rd4, %rd5;
	ld.global.f64 	%fd1, [%rd6];
	ld.global.f64 	%fd2, [%rd6+-8];
	add.f64 	%fd3, %fd1, %fd1;
	sub.f64 	%fd4, %fd2, %fd3;
	ld.global.f64 	%fd5, [%rd6+8];
	add.f64 	%fd6, %fd4, %fd5;
	fma.rn.f64 	%fd7, %fd6, 0d3FDCCCCCCCCCCCCB, %fd1;
	add.s64 	%rd7, %rd1, %rd5;
	st.global.f64 	[%rd7], %fd7;
$L__BB1_4:
	ret;

}
	// .globl	_Z6MaximoPdS_i
.visible .entry _Z6MaximoPdS_i(
	.param .u64 .ptr .align 1 _Z6MaximoPdS_i_param_0,
	.param .u64 .ptr .align 1 _Z6MaximoPdS_i_param_1,
	.param .u32 _Z6MaximoPdS_i_param_2
)
{
	.reg .pred 	%p<7>;
	.reg .b32 	%r<14>;
	.reg .b64 	%rd<9>;
	.reg .b64 	%fd<8>;

	ld.param.u64 	%rd1, [_Z6MaximoPdS_i_param_0];
	ld.param.u64 	%rd2, [_Z6MaximoPdS_i_param_1];
	ld.param.u32 	%r8, [_Z6MaximoPdS_i_param_2];
	mov.u32 	%r1, %ctaid.x;
	mov.u32 	%r13, %ntid.x;
	mov.u32 	%r3, %tid.x;
	mad.lo.s32 	%r4, %r1, %r13, %r3;
	setp.gt.s32 	%p1, %r4, %r8;
	mov.f64 	%fd7, 0d0000000000000000;
	@%p1 bra 	$L__BB2_2;
	cvta.to.global.u64 	%rd3, %rd1;
	mul.wide.s32 	%rd4, %r4, 8;
	add.s64 	%rd5, %rd3, %rd4;
	ld.global.f64 	%fd7, [%rd5];
$L__BB2_2:
	shl.b32 	%r9, %r3, 3;
	mov.u32 	%r10, sdata;
	add.s32 	%r5, %r10, %r9;
	st.shared.f64 	[%r5], %fd7;
	bar.sync 	0;
	setp.lt.u32 	%p2, %r13, 2;
	@%p2 bra 	$L__BB2_7;
$L__BB2_3:
	mov.u32 	%r6, %r13;
	shr.u32 	%r13, %r6, 1;
	setp.ge.u32 	%p3, %r3, %r13;
	@%p3 bra 	$L__BB2_6;
	ld.shared.f64 	%fd5, [%r5];
	shl.b32 	%r11, %r13, 3;
	add.s32 	%r12, %r5, %r11;
	ld.shared.f64 	%fd3, [%r12];
	setp.geu.f64 	%p4, %fd5, %fd3;
	@%p4 bra 	$L__BB2_6;
	st.shared.f64 	[%r5], %fd3;
$L__BB2_6:
	setp.gt.u32 	%p5, %r6, 3;
	@%p5 bra 	$L__BB2_3;
$L__BB2_7:
	bar.sync 	0;
	setp.ne.s32 	%p6, %r3, 0;
	@%p6 bra 	$L__BB2_9;
	ld.shared.f64 	%fd6, [sdata];
	cvta.to.global.u64 	%rd6, %rd2;
	mul.wide.u32 	%rd7, %r1, 8;
	add.s64 	%rd8, %rd6, %rd7;
	st.global.f64 	[%rd8], %fd6;
$L__BB2_9:
	ret;

}


// ===== COMPILED SASS (sm_100) =====

	.target	sm_100

	.elftype	@"ET_EXEC"


//--------------------- .note.nv.tkinfo           --------------------------
	.section	.note.nv.tkinfo,"",@"SHT_NOTE"
	.sectionflags	@"SHF_NOTE_NV_TKINFO"
	.tkinfo
        /*0018*/ 	.word	0x00000002
        /*0030*/ 	.string	""
        /*0030*/ 	.string	"ptxas"
        /*0030*/ 	.string	"Cuda compilation tools, release 13.0, V13.0.88"
        /*0030*/ 	.string	"Build cuda_13.0.r13.0/compiler.36424714_0"
        /*0030*/ 	.string	"-arch sm_100 -m 64 "



//--------------------- .note.nv.cuinfo           --------------------------
	.section	.note.nv.cuinfo,"",@"SHT_NOTE"
	.sectionflags	@"SHF_NOTE_NV_CUINFO"
        /*0018*/ 	.short	0x0002
        /*001a*/ 	.short	0x0064
        /*001c*/ 	.short	0x0082
	.zero		2


//--------------------- .nv.info                  --------------------------
	.section	.nv.info,"",@"SHT_CUDA_INFO"
	.align	4


	//----- nvinfo : EIATTR_REGCOUNT
	.align		4
        /*0000*/ 	.byte	0x04, 0x2f
        /*0002*/ 	.short	(.L_1 - .L_0)
	.align		4
.L_0:
        /*0004*/ 	.word	index@(_Z13InicializacaoPdi)
        /*0008*/ 	.word	0x0000000c


	//----- nvinfo : EIATTR_FRAME_SIZE
	.align		4
.L_1:
        /*000c*/ 	.byte	0x04, 0x11
        /*000e*/ 	.short	(.L_3 - .L_2)
	.align		4
.L_2:
        /*0010*/ 	.word	index@(_Z13InicializacaoPdi)
        /*0014*/ 	.word	0x00000000


	//----- nvinfo : EIATTR_REGCOUNT
	.align		4
.L_3:
        /*0018*/ 	.byte	0x04, 0x2f
        /*001a*/ 	.short	(.L_5 - .L_4)
	.align		4
.L_4:
        /*001c*/ 	.word	index@(_Z8AtualizaPdS_i)
        /*0020*/ 	.word	0x00000012


	//----- nvinfo : EIATTR_FRAME_SIZE
	.align		4
.L_5:
        /*0024*/ 	.byte	0x04, 0x11
        /*0026*/ 	.short	(.L_7 - .L_6)
	.align		4
.L_6:
        /*0028*/ 	.word	index@(_Z8AtualizaPdS_i)
        /*002c*/ 	.word	0x00000000


	//----- nvinfo : EIATTR_REGCOUNT
	.align		4
.L_7:
        /*0030*/ 	.byte	0x04, 0x2f
        /*0032*/ 	.short	(.L_9 - .L_8)
	.align		4
.L_8:
        /*0034*/ 	.word	index@(_Z6MaximoPdS_i)
        /*0038*/ 	.word	0x0000000c


	//----- nvinfo : EIATTR_FRAME_SIZE
	.align		4
.L_9:
        /*003c*/ 	.byte	0x04, 0x11
        /*003e*/ 	.short	(.L_11 - .L_10)
	.align		4
.L_10:
        /*0040*/ 	.word	index@(_Z6MaximoPdS_i)
        /*0044*/ 	.word	0x00000000


	//----- nvinfo : EIATTR_MIN_STACK_SIZE
	.align		4
.L_11:
        /*0048*/ 	.byte	0x04, 0x12
        /*004a*/ 	.short	(.L_13 - .L_12)
	.align		4
.L_12:
        /*004c*/ 	.word	index@(_Z6MaximoPdS_i)
        /*0050*/ 	.word	0x00000000


	//----- nvinfo : EIATTR_MIN_STACK_SIZE
	.align		4
.L_13:
        /*0054*/ 	.byte	0x04, 0x12
        /*0056*/ 	.short	(.L_15 - .L_14)
	.align		4
.L_14:
        /*0058*/ 	.word	index@(_Z8AtualizaPdS_i)
        /*005c*/ 	.word	0x00000000


	//----- nvinfo : EIATTR_MIN_STACK_SIZE
	.align		4
.L_15:
        /*0060*/ 	.byte	0x04, 0x12
        /*0062*/ 	.short	(.L_17 - .L_16)
	.align		4
.L_16:
        /*0064*/ 	.word	index@(_Z13InicializacaoPdi)
        /*0068*/ 	.word	0x00000000
.L_17:


//--------------------- .nv.compat                --------------------------
	.section	.nv.compat,"",@"SHT_CUDA_COMPAT_INFO"
	.align	4
        /*0000*/ 	.byte	0x02, 0x09, 0x00, 0x00, 0x02, 0x02, 0x01, 0x00, 0x02, 0x05, 0x05, 0x00, 0x03, 0x07, 0x01, 0x01
        /*0010*/ 	.byte	0x02, 0x03, 0x00, 0x00, 0x02, 0x06, 0x01, 0x00, 0x04, 0x0b, 0x08, 0x00, 0x01, 0x00, 0x00, 0x00
        /*0020*/ 	.byte	0x00, 0x00, 0x00, 0x00


//--------------------- .nv.info._Z6MaximoPdS_i   --------------------------
	.section	.nv.info._Z6MaximoPdS_i,"",@"SHT_CUDA_INFO"
	.sectionflags	@""
	.align	4


	//----- nvinfo : EIATTR_CUDA_API_VERSION
	.align		4
        /*0000*/ 	.byte	0x04, 0x37
        /*0002*/ 	.short	(.L_19 - .L_18)
.L_18:
        /*0004*/ 	.word	0x00000082


	//----- nvinfo : EIATTR_KPARAM_INFO
	.align		4
.L_19:
        /*0008*/ 	.byte	0x04, 0x17
        /*000a*/ 	.short	(.L_21 - .L_20)
.L_20:
        /*000c*/ 	.word	0x00000000
        /*0010*/ 	.short	0x0002
        /*0012*/ 	.short	0x0010
        /*0014*/ 	.byte	0x00, 0xf0, 0x11, 0x00


	//----- nvinfo : EIATTR_KPARAM_INFO
	.align		4
.L_21:
        /*0018*/ 	.byte	0x04, 0x17
        /*001a*/ 	.short	(.L_23 - .L_22)
.L_22:
        /*001c*/ 	.word	0x00000000
        /*0020*/ 	.short	0x0001
        /*0022*/ 	.short	0x0008
        /*0024*/ 	.byte	0x00, 0xf5, 0x21, 0x00


	//----- nvinfo : EIATTR_KPARAM_INFO
	.align		4
.L_23:
        /*0028*/ 	.byte	0x04, 0x17
        /*002a*/ 	.short	(.L_25 - .L_24)
.L_24:
        /*002c*/ 	.word	0x00000000
        /*0030*/ 	.short	0x0000
        /*0032*/ 	.short	0x0000
        /*0034*/ 	.byte	0x00, 0xf5, 0x21, 0x00


	//----- nvinfo : EIATTR_SPARSE_MMA_MASK
	.align		4
.L_25:
        /*0038*/ 	.byte	0x03, 0x50
        /*003a*/ 	.short	0x0000


	//----- nvinfo : EIATTR_MAXREG_COUNT
	.align		4
        /*003c*/ 	.byte	0x03, 0x1b
        /*003e*/ 	.short	0x00ff


	//----- nvinfo : EIATTR_NUM_BARRIERS
	.align		4
        /*0040*/ 	.byte	0x02, 0x4c
        /*0042*/ 	.byte	0x01
	.zero		1


	//----- nvinfo : EIATTR_MERCURY_ISA_VERSION
	.align		4
        /*0044*/ 	.byte	0x03, 0x5f
        /*0046*/ 	.short	0x0101


	//----- nvinfo : EIATTR_VRC_CTA_INIT_COUNT
	.align		4
        /*0048*/ 	.byte	0x02, 0x4a
	.zero		1
	.zero		1


	//----- nvinfo : EIATTR_EXIT_INSTR_OFFSETS
	.align		4
        /*004c*/ 	.byte	0x04, 0x1c
        /*004e*/ 	.short	(.L_27 - .L_26)


	//   ....[0]....
.L_26:
        /*0050*/ 	.word	0x00000240


	//   ....[1]....
        /*0054*/ 	.word	0x000002c0


	//----- nvinfo : EIATTR_CRS_STACK_SIZE
	.align		4
.L_27:
        /*0058*/ 	.byte	0x04, 0x1e
        /*005a*/ 	.short	(.L_29 - .L_28)
.L_28:
        /*005c*/ 	.word	0x00000000


	//----- nvinfo : EIATTR_CBANK_PARAM_SIZE
	.align		4
.L_29:
        /*0060*/ 	.byte	0x03, 0x19
        /*0062*/ 	.short	0x0014


	//----- nvinfo : EIATTR_PARAM_CBANK
	.align		4
        /*0064*/ 	.byte	0x04, 0x0a
        /*0066*/ 	.short	(.L_31 - .L_30)
	.align		4
.L_30:
        /*0068*/ 	.word	index@(.nv.constant0._Z6MaximoPdS_i)
        /*006c*/ 	.short	0x0380
        /*006e*/ 	.short	0x0014


	//----- nvinfo : EIATTR_SW_WAR
	.align		4
.L_31:
        /*0070*/ 	.byte	0x04, 0x36
        /*0072*/ 	.short	(.L_33 - .L_32)
.L_32:
        /*0074*/ 	.word	0x00000008
.L_33:


//--------------------- .nv.info._Z8AtualizaPdS_i --------------------------
	.section	.nv.info._Z8AtualizaPdS_i,"",@"SHT_CUDA_INFO"
	.sectionflags	@""
	.align	4


	//----- nvinfo : EIATTR_CUDA_API_VERSION
	.align		4
        /*0000*/ 	.byte	0x04, 0x37
        /*0002*/ 	.short	(.L_35 - .L_34)
.L_34:
        /*0004*/ 	.word	0x00000082


	//----- nvinfo : EIATTR_KPARAM_INFO
	.align		4
.L_35:
        /*0008*/ 	.byte	0x04, 0x17
        /*000a*/ 	.short	(.L_37 - .L_36)
.L_36:
        /*000c*/ 	.word	0x00000000
        /*0010*/ 	.short	0x0002
        /*0012*/ 	.short	0x0010
        /*0014*/ 	.byte	0x00, 0xf0, 0x11, 0x00


	//----- nvinfo : EIATTR_KPARAM_INFO
	.align		4
.L_37:
        /*0018*/ 	.byte	0x04, 0x17
        /*001a*/ 	.short	(.L_39 - .L_38)
.L_38:
        /*001c*/ 	.word	0x00000000
        /*0020*/ 	.short	0x0001
        /*0022*/ 	.short	0x0008
        /*0024*/ 	.byte	0x00, 0xf5, 0x21, 0x00


	//----- nvinfo : EIATTR_KPARAM_INFO
	.align		4
.L_39:
        /*0028*/ 	.byte	0x04, 0x17
        /*002a*/ 	.short	(.L_41 - .L_40)
.L_40:
        /*002c*/ 	.word	0x00000000
        /*0030*/ 	.short	0x0000
        /*0032*/ 	.short	0x0000
        /*0034*/ 	.byte	0x00, 0xf5, 0x21, 0x00


	//----- nvinfo : EIATTR_SPARSE_MMA_MASK
	.align		4
.L_41:
        /*0038*/ 	.byte	0x03, 0x50
        /*003a*/ 	.short	0x0000


	//----- nvinfo : EIATTR_MAXREG_COUNT
	.align		4
        /*003c*/ 	.byte	0x03, 0x1b
        /*003e*/ 	.short	0x00ff


	//----- nvinfo : EIATTR_MERCURY_ISA_VERSION
	.align		4
        /*0040*/ 	.byte	0x03, 0x5f
        /*0042*/ 	.short	0x0101


	//----- nvinfo : EIATTR_VRC_CTA_INIT_COUNT
	.align		4
        /*0044*/ 	.byte	0x02, 0x4a
	.zero		1
	.zero		1


	//----- nvinfo : EIATTR_EXIT_INSTR_OFFSETS
	.align		4
        /*0048*/ 	.byte	0x04, 0x1c
        /*004a*/ 	.short	(.L_43 - .L_42)


	//   ....[0]....
.L_42:
        /*004c*/ 	.word	0x000000d0


	//   ....[1]....
        /*0050*/ 	.word	0x00000100


	//   ....[2]....
        /*0054*/ 	.word	0x000001f0


	//----- nvinfo : EIATTR_CBANK_PARAM_SIZE
	.align		4
.L_43:
        /*0058*/ 	.byte	0x03, 0x19
        /*005a*/ 	.short	0x0014


	//----- nvinfo : EIATTR_PARAM_CBANK
	.align		4
        /*005c*/ 	.byte	0x04, 0x0a
        /*005e*/ 	.short	(.L_45 - .L_44)
	.align		4
.L_44:
        /*0060*/ 	.word	index@(.nv.constant0._Z8AtualizaPdS_i)
        /*0064*/ 	.short	0x0380
        /*0066*/ 	.short	0x0014


	//----- nvinfo : EIATTR_SW_WAR
	.align		4
.L_45:
        /*0068*/ 	.byte	0x04, 0x36
        /*006a*/ 	.short	(.L_47 - .L_46)
.L_46:
        /*006c*/ 	.word	0x00000008
.L_47:


//--------------------- .nv.info._Z13InicializacaoPdi --------------------------
	.section	.nv.info._Z13InicializacaoPdi,"",@"SHT_CUDA_INFO"
	.sectionflags	@""
	.align	4


	//----- nvinfo : EIATTR_CUDA_API_VERSION
	.align		4
        /*0000*/ 	.byte	0x04, 0x37
        /*0002*/ 	.short	(.L_49 - .L_48)
.L_48:
        /*0004*/ 	.word	0x00000082


	//----- nvinfo : EIATTR_KPARAM_INFO
	.align		4
.L_49:
        /*0008*/ 	.byte	0x04, 0x17
        /*000a*/ 	.short	(.L_51 - .L_50)
.L_50:
        /*000c*/ 	.word	0x00000000
        /*0010*/ 	.short	0x0001
        /*0012*/ 	.short	0x0008
        /*0014*/ 	.byte	0x00, 0xf0, 0x11, 0x00


	//----- nvinfo : EIATTR_KPARAM_INFO
	.align		4
.L_51:
        /*0018*/ 	.byte	0x04, 0x17
        /*001a*/ 	.short	(.L_53 - .L_52)
.L_52:
        /*001c*/ 	.word	0x00000000
        /*0020*/ 	.short	0x0000
        /*0022*/ 	.short	0x0000
        /*0024*/ 	.byte	0x00, 0xf5, 0x21, 0x00


	//----- nvinfo : EIATTR_SPARSE_MMA_MASK
	.align		4
.L_53:
        /*0028*/ 	.byte	0x03, 0x50
        /*002a*/ 	.short	0x0000


	//----- nvinfo : EIATTR_MAXREG_COUNT
	.align		4
        /*002c*/ 	.byte	0x03, 0x1b
        /*002e*/ 	.short	0x00ff


	//----- nvinfo : EIATTR_MERCURY_ISA_VERSION
	.align		4
        /*0030*/ 	.byte	0x03, 0x5f
        /*0032*/ 	.short	0x0101


	//----- nvinfo : EIATTR_VRC_CTA_INIT_COUNT
	.align		4
        /*0034*/ 	.byte	0x02, 0x4a
	.zero		1
	.zero		1


	//----- nvinfo : EIATTR_EXIT_INSTR_OFFSETS
	.align		4
        /*0038*/ 	.byte	0x04, 0x1c
        /*003a*/ 	.short	(.L_55 - .L_54)


	//   ....[0]....
.L_54:
        /*003c*/ 	.word	0x000000b0


	//   ....[1]....
        /*0040*/ 	.word	0x00000120


	//   ....[2]....
        /*0044*/ 	.word	0x00000180


	//----- nvinfo : EIATTR_CBANK_PARAM_SIZE
	.align		4
.L_55:
        /*0048*/ 	.byte	0x03, 0x19
        /*004a*/ 	.short	0x000c


	//----- nvinfo : EIATTR_PARAM_CBANK
	.align		4
        /*004c*/ 	.byte	0x04, 0x0a
        /*004e*/ 	.short	(.L_57 - .L_56)
	.align		4
.L_56:
        /*0050*/ 	.word	index@(.nv.constant0._Z13InicializacaoPdi)
        /*0054*/ 	.short	0x0380
        /*0056*/ 	.short	0x000c


	//----- nvinfo : EIATTR_SW_WAR
	.align		4
.L_57:
        /*0058*/ 	.byte	0x04, 0x36
        /*005a*/ 	.short	(.L_59 - .L_58)
.L_58:
        /*005c*/ 	.word	0x00000008
.L_59:


//--------------------- .nv.callgraph             --------------------------
	.section	.nv.callgraph,"",@"SHT_CUDA_CALLGRAPH"
	.align	4
	.sectionentsize	8
	.align		4
        /*0000*/ 	.word	0x00000000
	.align		4
        /*0004*/ 	.word	0xffffffff
	.align		4
        /*0008*/ 	.word	0x00000000
	.align		4
        /*000c*/ 	.word	0xfffffffe
	.align		4
        /*0010*/ 	.word	0x00000000
	.align		4
        /*0014*/ 	.word	0xfffffffd
	.align		4
        /*0018*/ 	.word	0x00000000
	.align		4
        /*001c*/ 	.word	0xfffffffc


//--------------------- .text._Z6MaximoPdS_i      --------------------------
	.section	.text._Z6MaximoPdS_i,"ax",@progbits
	.align	128
        .global         _Z6MaximoPdS_i
        .type           _Z6MaximoPdS_i,@function
        .size           _Z6MaximoPdS_i,(.L_x_7 - _Z6MaximoPdS_i)
        .other          _Z6MaximoPdS_i,@"STO_CUDA_ENTRY STV_DEFAULT"
_Z6MaximoPdS_i:
.text._Z6MaximoPdS_i:
[----:B------:R-:W-:Y:S01]  /*0000*/  LDC R1, c[0x0][0x37c] ;  /* 0x0000df00ff017b82 */ /* 0x000fe20000000800 */
[----:B------:R-:W0:Y:S01]  /*0010*/  S2R R9, SR_CTAID.X ;  /* 0x0000000000097919 */ /* 0x000e220000002500 */
[----:B------:R-:W0:Y:S01]  /*0020*/  LDCU UR8, c[0x0][0x360] ;  /* 0x00006c00ff0877ac */ /* 0x000e220008000800 */
[----:B------:R-:W-:Y:S01]  /*0030*/  CS2R R2, SRZ ;  /* 0x0000000000027805 */ /* 0x000fe2000001ff00 */
[----:B------:R-:W0:Y:S01]  /*0040*/  S2R R6, SR_TID.X ;  /* 0x0000000000067919 */ /* 0x000e220000002100 */
[----:B------:R-:W1:Y:S01]  /*0050*/  LDCU UR4, c[0x0][0x390] ;  /* 0x00007200ff0477ac */ /* 0x000e620008000800 */
[----:B------:R-:W2:Y:S01]  /*0060*/  LDCU.64 UR6, c[0x0][0x358] ;  /* 0x00006b00ff0677ac */ /* 0x000ea20008000a00 */
[----:B0-----:R-:W-:-:S05]  /*0070*/  IMAD R7, R9, UR8, R6 ;  /* 0x0000000809077c24 */ /* 0x001fca000f8e0206 */
[----:B-1----:R-:W-:-:S13]  /*0080*/  ISETP.GT.AND P0, PT, R7, UR4, PT ;  /* 0x0000000407007c0c */ /* 0x002fda000bf04270 */
[----:B------:R-:W0:Y:S02]  /*0090*/  @!P0 LDC.64 R4, c[0x0][0x380] ;  /* 0x0000e000ff048b82 */ /* 0x000e240000000a00 */
[----:B0-----:R-:W-:-:S05]  /*00a0*/  @!P0 IMAD.WIDE R4, R7, 0x8, R4 ;  /* 0x0000000807048825 */ /* 0x001fca00078e0204 */
[----:B--2---:R-:W2:Y:S01]  /*00b0*/  @!P0 LDG.E.64 R2, desc[UR6][R4.64] ;  /* 0x0000000604028981 */ /* 0x004ea2000c1e1b00 */
[----:B------:R-:W0:Y:S01]  /*00c0*/  S2UR UR5, SR_CgaCtaId ;  /* 0x00000000000579c3 */ /* 0x000e220000008800 */
[----:B------:R-:W-:Y:S01]  /*00d0*/  IMAD.U32 R0, RZ, RZ, UR8 ;  /* 0x00000008ff007e24 */ /* 0x000fe2000f8e00ff */
[----:B------:R-:W-:-:S04]  /*00e0*/  UMOV UR4, 0x400 ;  /* 0x0000040000047882 */ /* 0x000fc80000000000 */
[----:B------:R-:W-:Y:S01]  /*00f0*/  ISETP.GE.U32.AND P0, PT, R0, 0x2, PT ;  /* 0x000000020000780c */ /* 0x000fe20003f06070 */
[----:B0-----:R-:W-:-:S06]  /*0100*/  ULEA UR4, UR5, UR4, 0x18 ;  /* 0x0000000405047291 */ /* 0x001fcc000f8ec0ff */
[----:B------:R-:W-:-:S05]  /*0110*/  LEA R7, R6, UR4, 0x3 ;  /* 0x0000000406077c11 */ /* 0x000fca000f8e18ff */
[----:B--2---:R0:W-:Y:S01]  /*0120*/  STS.64 [R7], R2 ;  /* 0x0000000207007388 */ /* 0x0041e20000000a00 */
[----:B------:R-:W-:Y:S06]  /*0130*/  BAR.SYNC.DEFER_BLOCKING 0x0 ;  /* 0x0000000000007b1d */ /* 0x000fec0000010000 */
[----:B------:R-:W-:Y:S05]  /*0140*/  @!P0 BRA `(.L_x_0) ;  /* 0x0000000000348947 */ /* 0x000fea0003800000 */
.L_x_3:
[--C-:B0-----:R-:W-:Y:S01]  /*0150*/  IMAD.MOV.U32 R2, RZ, RZ, R0.reuse ;  /* 0x000000ffff027224 */ /* 0x101fe200078e0000 */
[----:B------:R-:W-:Y:S01]  /*0160*/  SHF.R.U32.HI R0, RZ, 0x1, R0 ;  /* 0x00000001ff007819 */ /* 0x000fe20000011600 */
[----:B------:R-:W-:Y:S03]  /*0170*/  BSSY.RECONVERGENT B0, `(.L_x_1) ;  /* 0x0000009000007945 */ /* 0x000fe60003800200 */
[----:B------:R-:W-:Y:S02]  /*0180*/  ISETP.GE.U32.AND P1, PT, R6, R0, PT ;  /* 0x000000000600720c */ /* 0x000fe40003f26070 */
[----:B------:R-:W-:-:S11]  /*0190*/  ISETP.GT.U32.AND P0, PT, R2, 0x3, PT ;  /* 0x000000030200780c */ /* 0x000fd60003f04070 */
[----:B------:R-:W-:Y:S05]  /*01a0*/  @P1 BRA `(.L_x_2) ;  /* 0x0000000000141947 */ /* 0x000fea0003800000 */
[----:B------:R-:W-:Y:S01]  /*01b0*/  IMAD R4, R0, 0x8, R7 ;  /* 0x0000000800047824 */ /* 0x000fe200078e0207 */
[----:B------:R-:W-:Y:S05]  /*01c0*/  LDS.64 R2, [R7] ;  /* 0x0000000007027984 */ /* 0x000fea0000000a00 */
[----:B------:R-:W0:Y:S02]  /*01d0*/  LDS.64 R4, [R4] ;  /* 0x0000000004047984 */ /* 0x000e240000000a00 */
[----:B0-----:R-:W-:-:S14]  /*01e0*/  DSETP.GEU.AND P1, PT, R2, R4, PT ;  /* 0x000000040200722a */ /* 0x001fdc0003f2e000 */
[----:B------:R0:W-:Y:S02]  /*01f0*/  @!P1 STS.64 [R7], R4 ;  /* 0x0000000407009388 */ /* 0x0001e40000000a00 */
.L_x_2:
[----:B------:R-:W-:Y:S05]  /*0200*/  BSYNC.RECONVERGENT B0 ;  /* 0x0000000000007941 */ /* 0x000fea0003800200 */
.L_x_1:
[----:B------:R-:W-:Y:S05]  /*0210*/  @P0 BRA `(.L_x_3) ;  /* 0xfffffffc00cc0947 */ /* 0x000fea000383ffff */
.L_x_0:
[----:B------:R-:W-:Y:S01]  /*0220*/  BAR.SYNC.DEFER_BLOCKING 0x0 ;  /* 0x0000000000007b1d */ /* 0x000fe20000010000 */
[----:B------:R-:W-:-:S13]  /*0230*/  ISETP.NE.AND P0, PT, R6, RZ, PT ;  /* 0x000000ff0600720c */ /* 0x000fda0003f05270 */
[----:B------:R-:W-:Y:S05]  /*0240*/  @P0 EXIT ;  /* 0x000000000000094d */ /* 0x000fea0003800000 */
[----:B------:R-:W1:Y:S01]  /*0250*/  S2UR UR5, SR_CgaCtaId ;  /* 0x00000000000579c3 */ /* 0x000e620000008800 */
[----:B------:R-:W-:-:S07]  /*0260*/  UMOV UR4, 0x400 ;  /* 0x0000040000047882 */ /* 0x000fce0000000000 */
[----:B0-----:R-:W0:Y:S01]  /*0270*/  LDC.64 R4, c[0x0][0x388] ;  /* 0x0000e200ff047b82 */ /* 0x001e220000000a00 */
[----:B-1----:R-:W-:Y:S01]  /*0280*/  ULEA UR4, UR5, UR4, 0x18 ;  /* 0x0000000405047291 */ /* 0x002fe2000f8ec0ff */
[----:B0-----:R-:W-:-:S08]  /*0290*/  IMAD.WIDE.U32 R4, R9, 0x8, R4 ;  /* 0x0000000809047825 */ /* 0x001fd000078e0004 */
[----:B------:R-:W0:Y:S04]  /*02a0*/  LDS.64 R2, [UR4] ;  /* 0x00000004ff027984 */ /* 0x000e280008000a00 */
[----:B0-----:R-:W-:Y:S01]  /*02b0*/  STG.E.64 desc[UR6][R4.64], R2 ;  /* 0x0000000204007986 */ /* 0x001fe2000c101b06 */
[----:B------:R-:W-:Y:S05]  /*02c0*/  EXIT ;  /* 0x000000000000794d */ /* 0x000fea0003800000 */
.L_x_4:
[----:B------:R-:W-:-:S00]  /*02d0*/  BRA `(.L_x_4) ;  /* 0xfffffffc00fc7947 */ /* 0x000fc0000383ffff */
[----:B------:R-:W-:-:S00]  /*02e0*/  NOP ;  /* 0x0000000000007918 */ /* 0x000fc00000000000 */
        /* <DEDUP_REMOVED lines=9> */
.L_x_7:


//--------------------- .text._Z8AtualizaPdS_i    --------------------------
	.section	.text._Z8AtualizaPdS_i,"ax",@progbits
	.align	128
        .global         _Z8AtualizaPdS_i
        .type           _Z8AtualizaPdS_i,@function
        .size           _Z8AtualizaPdS_i,(.L_x_8 - _Z8AtualizaPdS_i)
        .other          _Z8AtualizaPdS_i,@"STO_CUDA_ENTRY STV_DEFAULT"
_Z8AtualizaPdS_i:
.text._Z8AtualizaPdS_i:
[----:B------:R-:W-:Y:S01]  /*0000*/  LDC R1, c[0x0][0x37c] ;  /* 0x0000df00ff017b82 */ /* 0x000fe20000000800 */
[----:B------:R-:W0:Y:S07]  /*0010*/  S2R R0, SR_TID.X ;  /* 0x0000000000007919 */ /* 0x000e2e0000002100 */
[----:B------:R-:W0:Y:S08]  /*0020*/  S2UR UR4, SR_CTAID.X ;  /* 0x00000000000479c3 */ /* 0x000e300000002500 */
[----:B------:R-:W0:Y:S02]  /*0030*/  LDC R15, c[0x0][0x360] ;  /* 0x0000d800ff0f7b82 */ /* 0x000e240000000800 */
[----:B0-----:R-:W-:Y:S01]  /*0040*/  IMAD R15, R15, UR4, R0 ;  /* 0x000000040f0f7c24 */ /* 0x001fe2000f8e0200 */
[----:B------:R-:W0:Y:S04]  /*0050*/  LDCU.64 UR4, c[0x0][0x358] ;  /* 0x00006b00ff0477ac */ /* 0x000e280008000a00 */
[----:B------:R-:W-:-:S13]  /*0060*/  ISETP.NE.AND P0, PT, R15, RZ, PT ;  /* 0x000000ff0f00720c */ /* 0x000fda0003f05270 */
[----:B------:R-:W1:Y:S08]  /*0070*/  @!P0 LDC R5, c[0x0][0x390] ;  /* 0x0000e400ff058b82 */ /* 0x000e700000000800 */
[----:B------:R-:W1:Y:S08]  /*0080*/  @!P0 LDC.64 R2, c[0x0][0x380] ;  /* 0x0000e000ff028b82 */ /* 0x000e700000000a00 */
[----:B------:R-:W2:Y:S01]  /*0090*/  @!P0 LDC.64 R6, c[0x0][0x380] ;  /* 0x0000e000ff068b82 */ /* 0x000ea20000000a00 */
[----:B-1----:R-:W-:-:S05]  /*00a0*/  @!P0 IMAD.WIDE R2, R5, 0x8, R2 ;  /* 0x0000000805028825 */ /* 0x002fca00078e0202 */
[----:B0-----:R0:W-:Y:S04]  /*00b0*/  @!P0 STG.E.64 desc[UR4][R2.64], RZ ;  /* 0x000000ff02008986 */ /* 0x0011e8000c101b04 */
[----:B--2---:R0:W-:Y:S01]  /*00c0*/  @!P0 STG.E.64 desc[UR4][R6.64], RZ ;  /* 0x000000ff06008986 */ /* 0x0041e2000c101b04 */
[----:B------:R-:W-:Y:S05]  /*00d0*/  @!P0 EXIT ;  /* 0x000000000000894d */ /* 0x000fea0003800000 */
[----:B------:R-:W1:Y:S02]  /*00e0*/  LDCU UR6, c[0x0][0x390] ;  /* 0x00007200ff0677ac */ /* 0x000e640008000800 */
[----:B-1----:R-:W-:-:S13]  /*00f0*/  ISETP.GE.AND P0, PT, R15, UR6, PT ;  /* 0x000000060f007c0c */ /* 0x002fda000bf06270 */
[----:B------:R-:W-:Y:S05]  /*0100*/  @P0 EXIT ;  /* 0x000000000000094d */ /* 0x000fea0003800000 */
[----:B0-----:R-:W0:Y:S08]  /*0110*/  LDC.64 R2, c[0x0][0x388] ;  /* 0x0000e200ff027b82 */ /* 0x001e300000000a00 */
[----:B------:R-:W1:Y:S01]  /*0120*/  LDC.64 R12, c[0x0][0x380] ;  /* 0x0000e000ff0c7b82 */ /* 0x000e620000000a00 */
[----:B0-----:R-:W-:-:S05]  /*0130*/  IMAD.WIDE R2, R15, 0x8, R2 ;  /* 0x000000080f027825 */ /* 0x001fca00078e0202 */
[----:B------:R-:W2:Y:S04]  /*0140*/  LDG.E.64 R4, desc[UR4][R2.64] ;  /* 0x0000000402047981 */ /* 0x000ea8000c1e1b00 */
[----:B------:R-:W3:Y:S04]  /*0150*/  LDG.E.64 R6, desc[UR4][R2.64+-0x8] ;  /* 0xfffff80402067981 */ /* 0x000ee8000c1e1b00 */
[----:B------:R-:W4:Y:S01]  /*0160*/  LDG.E.64 R10, desc[UR4][R2.64+0x8] ;  /* 0x00000804020a7981 */ /* 0x000f22000c1e1b00 */
[----:B------:R-:W-:Y:S01]  /*0170*/  UMOV UR6, 0xcccccccb ;  /* 0xcccccccb00067882 */ /* 0x000fe20000000000 */
[----:B------:R-:W-:Y:S01]  /*0180*/  UMOV UR7, 0x3fdccccc ;  /* 0x3fdccccc00077882 */ /* 0x000fe20000000000 */
[----:B--2---:R-:W-:-:S08]  /*0190*/  DADD R8, R4, R4 ;  /* 0x0000000004087229 */ /* 0x004fd00000000004 */
[----:B---3--:R-:W-:-:S08]  /*01a0*/  DADD R6, R6, -R8 ;  /* 0x0000000006067229 */ /* 0x008fd00000000808 */
[----:B----4-:R-:W-:-:S08]  /*01b0*/  DADD R6, R6, R10 ;  /* 0x0000000006067229 */ /* 0x010fd0000000000a */
[----:B------:R-:W-:Y:S01]  /*01c0*/  DFMA R6, R6, UR6, R4 ;  /* 0x0000000606067c2b */ /* 0x000fe20008000004 */
[----:B-1----:R-:W-:-:S06]  /*01d0*/  IMAD.WIDE R4, R15, 0x8, R12 ;  /* 0x000000080f047825 */ /* 0x002fcc00078e020c */
[----:B------:R-:W-:Y:S01]  /*01e0*/  STG.E.64 desc[UR4][R4.64], R6 ;  /* 0x0000000604007986 */ /* 0x000fe2000c101b04 */
[----:B------:R-:W-:Y:S05]  /*01f0*/  EXIT ;  /* 0x000000000000794d */ /* 0x000fea0003800000 */
.L_x_5:
        /* <DEDUP_REMOVED lines=16> */
.L_x_8:


//--------------------- .text._Z13InicializacaoPdi --------------------------
	.section	.text._Z13InicializacaoPdi,"ax",@progbits
	.align	128
        .global         _Z13InicializacaoPdi
        .type           _Z13InicializacaoPdi,@function
        .size           _Z13InicializacaoPdi,(.L_x_9 - _Z13InicializacaoPdi)
        .other          _Z13InicializacaoPdi,@"STO_CUDA_ENTRY STV_DEFAULT"
_Z13InicializacaoPdi:
.text._Z13InicializacaoPdi:
[----:B------:R-:W-:Y:S01]  /*0000*/  LDC R1, c[0x0][0x37c] ;  /* 0x0000df00ff017b82 */ /* 0x000fe20000000800 */
[----:B------:R-:W0:Y:S07]  /*0010*/  S2R R0, SR_TID.X ;  /* 0x0000000000007919 */ /* 0x000e2e0000002100 */
[----:B------:R-:W0:Y:S01]  /*0020*/  S2UR UR4, SR_CTAID.X ;  /* 0x00000000000479c3 */ /* 0x000e220000002500 */
[----:B------:R-:W1:Y:S07]  /*0030*/  LDCU UR5, c[0x0][0x388] ;  /* 0x00007100ff0577ac */ /* 0x000e6e0008000800 */
[----:B------:R-:W0:Y:S02]  /*0040*/  LDC R9, c[0x0][0x360] ;  /* 0x0000d800ff097b82 */ /* 0x000e240000000800 */
[----:B0-----:R-:W-:Y:S01]  /*0050*/  IMAD R9, R9, UR4, R0 ;  /* 0x0000000409097c24 */ /* 0x001fe2000f8e0200 */
[----:B------:R-:W-:-:S03]  /*0060*/  UMOV UR4, 0x88e368f1 ;  /* 0x88e368f100047882 */ /* 0x000fc60000000000 */
[----:B------:R-:W0:Y:S01]  /*0070*/  I2F.F64 R2, R9 ;  /* 0x0000000900027312 */ /* 0x000e220000201c00 */
[----:B-1----:R-:W-:Y:S01]  /*0080*/  ISETP.GT.AND P0, PT, R9, UR5, PT ;  /* 0x0000000509007c0c */ /* 0x002fe2000bf04270 */
[----:B------:R-:W-:Y:S02]  /*0090*/  UMOV UR5, 0x3ee4f8b5 ;  /* 0x3ee4f8b500057882 */ /* 0x000fe40000000000 */
[----:B0-----:R-:W-:-:S10]  /*00a0*/  DMUL R2, R2, UR4 ;  /* 0x0000000402027c28 */ /* 0x001fd40008000000 */
[----:B------:R-:W-:Y:S05]  /*00b0*/  @P0 EXIT ;  /* 0x000000000000094d */ /* 0x000fea0003800000 */
[----:B------:R-:W-:Y:S01]  /*00c0*/  DSETP.GTU.AND P0, PT, R2, 0.5, PT ;  /* 0x3fe000000200742a */ /* 0x000fe20003f0c000 */
[----:B------:R-:W0:-:S13]  /*00d0*/  LDCU.64 UR4, c[0x0][0x358] ;  /* 0x00006b00ff0477ac */ /* 0x000e1a0008000a00 */
[----:B------:R-:W1:Y:S01]  /*00e0*/  @!P0 LDC.64 R6, c[0x0][0x380] ;  /* 0x0000e000ff068b82 */ /* 0x000e620000000a00 */
[----:B------:R-:W-:Y:S01]  /*00f0*/  @!P0 DMUL R4, R2, 200 ;  /* 0x4069000002048828 */ /* 0x000fe20000000000 */
[----:B-1----:R-:W-:-:S06]  /*0100*/  @!P0 IMAD.WIDE R6, R9, 0x8, R6 ;  /* 0x0000000809068825 */ /* 0x002fcc00078e0206 */
[----:B0-----:R0:W-:Y:S01]  /*0110*/  @!P0 STG.E.64 desc[UR4][R6.64], R4 ;  /* 0x0000000406008986 */ /* 0x0011e2000c101b04 */
[----:B------:R-:W-:Y:S05]  /*0120*/  @!P0 EXIT ;  /* 0x000000000000894d */ /* 0x000fea0003800000 */
[----:B0-----:R-:W0:Y:S01]  /*0130*/  LDC.64 R4, c[0x0][0x380] ;  /* 0x0000e000ff047b82 */ /* 0x001e220000000a00 */
[----:B------:R-:W-:-:S08]  /*0140*/  DADD R2, -R2, 1 ;  /* 0x3ff0000002027429 */ /* 0x000fd00000000100 */
[----:B------:R-:W-:Y:S01]  /*0150*/  DMUL R2, R2, 200 ;  /* 0x4069000002027828 */ /* 0x000fe20000000000 */
[----:B0-----:R-:W-:-:S06]  /*0160*/  IMAD.WIDE R4, R9, 0x8, R4 ;  /* 0x0000000809047825 */ /* 0x001fcc00078e0204 */
[----:B------:R-:W-:Y:S01]  /*0170*/  STG.E.64 desc[UR4][R4.64], R2 ;  /* 0x0000000204007986 */ /* 0x000fe2000c101b04 */
[----:B------:R-:W-:Y:S05]  /*0180*/  EXIT ;  /* 0x000000000000794d */ /* 0x000fea0003800000 */
.L_x_6:
        /* <DEDUP_REMOVED lines=15> */
.L_x_9:


//--------------------- .nv.shared._Z6MaximoPdS_i --------------------------
	.section	.nv.shared._Z6MaximoPdS_i,"aw",@nobits
	.sectionflags	@""
	.align	16
	.zero		1024


//--------------------- .nv.shared.reserved.0     --------------------------
	.section	.nv.shared.reserved.0,"aw",@nobits
	.weak		__nv_reservedSMEM_offset_0_alias
	.size		__nv_reservedSMEM_offset_0_alias, 0, 64
	.other		__nv_reservedSMEM_offset_0_alias,@"STO_CUDA_RESERVED_SHARED STV_DEFAULT"
__nv_reservedSMEM_offset_0_alias:
	.zero		0
	.zero		64


//--------------------- .nv.shared._Z8AtualizaPdS_i --------------------------
	.section	.nv.shared._Z8AtualizaPdS_i,"aw",@nobits
	.sectionflags	@""
	.align	16
	.zero		1024


//--------------------- .nv.shared._Z13InicializacaoPdi --------------------------
	.section	.nv.shared._Z13InicializacaoPdi,"aw",@nobits
	.sectionflags	@""
	.align	16
	.zero		1024


//--------------------- .nv.constant0._Z6MaximoPdS_i --------------------------
	.section	.nv.constant0._Z6MaximoPdS_i,"a",@progbits
	.sectionflags	@""
	.align	4
.nv.constant0._Z6MaximoPdS_i:
	.zero		916


//--------------------- .nv.constant0._Z8AtualizaPdS_i --------------------------
	.section	.nv.constant0._Z8AtualizaPdS_i,"a",@progbits
	.sectionflags	@""
	.align	4
.nv.constant0._Z8AtualizaPdS_i:
	.zero		916


//--------------------- .nv.constant0._Z13InicializacaoPdi --------------------------
	.section	.nv.constant0._Z13InicializacaoPdi,"a",@progbits
	.sectionflags	@""
	.align	4
.nv.constant0._Z13InicializacaoPdi:
	.zero		908


//--------------------- SYMBOLS --------------------------

	.type		.nv.reservedSmem.offset0,@object
	.size		.nv.reservedSmem.offset0,0x4
	.type		.nv.reservedSmem.cap,@object
	.size		.nv.reservedSmem.cap,0x4
